//
// Generated by NVIDIA NVVM Compiler
//
// Compiler Build ID: CL-36424714
// Cuda compilation tools, release 13.0, V13.0.88
// Based on NVVM 20.0.0
//

.version 9.0
.target sm_100
.address_size 64

	// .globl	_Z4mmulPKfS0_Pfi
.extern .func  (.param .b32 func_retval0) vprintf
(
	.param .b64 vprintf_param_0,
	.param .b64 vprintf_param_1
)
;
.global .align 1 .b8 $str[9] = {116, 101, 109, 112, 32, 37, 102, 10};

.visible .entry _Z4mmulPKfS0_Pfi(
	.param .u64 .ptr .align 1 _Z4mmulPKfS0_Pfi_param_0,
	.param .u64 .ptr .align 1 _Z4mmulPKfS0_Pfi_param_1,
	.param .u64 .ptr .align 1 _Z4mmulPKfS0_Pfi_param_2,
	.param .u32 _Z4mmulPKfS0_Pfi_param_3
)
{
	.local .align 8 .b8 	__local_depot0[8];
	.reg .b64 	%SP;
	.reg .b64 	%SPL;
	.reg .pred 	%p<11>;
	.reg .b32 	%r<46>;
	.reg .b32 	%f<67>;
	.reg .b64 	%rd<70>;
	.reg .b64 	%fd<2>;

	mov.u64 	%SPL, __local_depot0;
	cvta.local.u64 	%SP, %SPL;
	ld.param.u64 	%rd13, [_Z4mmulPKfS0_Pfi_param_0];
	ld.param.u64 	%rd14, [_Z4mmulPKfS0_Pfi_param_1];
	ld.param.u32 	%r18, [_Z4mmulPKfS0_Pfi_param_3];
	cvta.to.global.u64 	%rd1, %rd14;
	cvta.to.global.u64 	%rd2, %rd13;
	mov.u32 	%r19, %tid.x;
	mov.u32 	%r20, %ntid.x;
	mov.u32 	%r21, %ctaid.x;
	mad.lo.s32 	%r1, %r20, %r21, %r19;
	mov.u32 	%r22, %tid.y;
	mov.u32 	%r23, %ntid.y;
	mov.u32 	%r24, %ctaid.y;
	mad.lo.s32 	%r25, %r23, %r24, %r22;
	max.s32 	%r26, %r1, %r25;
	setp.ge.s32 	%p1, %r26, %r18;
	@%p1 bra 	$L__BB0_15;
	mul.lo.s32 	%r3, %r18, %r25;
	and.b32  	%r4, %r18, 7;
	setp.lt.u32 	%p2, %r18, 8;
	mov.f32 	%f66, 0f00000000;
	mov.b32 	%r44, 0;
	@%p2 bra 	$L__BB0_4;
	and.b32  	%r28, %r18, 2147483640;
	neg.s32 	%r42, %r28;
	mul.wide.s32 	%rd15, %r18, 4;
	add.s64 	%rd3, %rd1, %rd15;
	mul.wide.s32 	%rd16, %r18, 8;
	add.s64 	%rd4, %rd1, %rd16;
	mul.wide.s32 	%rd17, %r18, 12;
	add.s64 	%rd5, %rd1, %rd17;
	mul.wide.s32 	%rd18, %r18, 16;
	add.s64 	%rd6, %rd1, %rd18;
	mul.wide.s32 	%rd19, %r18, 24;
	add.s64 	%rd7, %rd1, %rd19;
	mul.wide.s32 	%rd20, %r18, 28;
	add.s64 	%rd8, %rd1, %rd20;
	mul.wide.u32 	%rd21, %r3, 4;
	add.s64 	%rd22, %rd21, %rd2;
	add.s64 	%rd69, %rd22, 16;
	mov.f32 	%f66, 0f00000000;
	mov.u32 	%r41, %r1;
$L__BB0_3:
	.pragma "nounroll";
	and.b32  	%r44, %r18, 2147483640;
	mul.wide.s32 	%rd23, %r41, 4;
	add.s64 	%rd24, %rd3, %rd23;
	add.s64 	%rd25, %rd4, %rd23;
	add.s64 	%rd26, %rd5, %rd23;
	add.s64 	%rd27, %rd6, %rd23;
	mul.wide.s32 	%rd28, %r18, 20;
	add.s64 	%rd29, %rd1, %rd23;
	add.s64 	%rd30, %rd29, %rd28;
	add.s64 	%rd31, %rd7, %rd23;
	add.s64 	%rd32, %rd8, %rd23;
	ld.global.f32 	%f16, [%rd69+-16];
	ld.global.f32 	%f17, [%rd29];
	fma.rn.f32 	%f18, %f16, %f17, %f66;
	ld.global.f32 	%f19, [%rd69+-12];
	ld.global.f32 	%f20, [%rd24];
	fma.rn.f32 	%f21, %f19, %f20, %f18;
	ld.global.f32 	%f22, [%rd69+-8];
	ld.global.f32 	%f23, [%rd25];
	fma.rn.f32 	%f24, %f22, %f23, %f21;
	ld.global.f32 	%f25, [%rd69+-4];
	ld.global.f32 	%f26, [%rd26];
	fma.rn.f32 	%f27, %f25, %f26, %f24;
	ld.global.f32 	%f28, [%rd69];
	ld.global.f32 	%f29, [%rd27];
	fma.rn.f32 	%f30, %f28, %f29, %f27;
	ld.global.f32 	%f31, [%rd69+4];
	ld.global.f32 	%f32, [%rd30];
	fma.rn.f32 	%f33, %f31, %f32, %f30;
	ld.global.f32 	%f34, [%rd69+8];
	ld.global.f32 	%f35, [%rd31];
	fma.rn.f32 	%f36, %f34, %f35, %f33;
	ld.global.f32 	%f37, [%rd69+12];
	ld.global.f32 	%f38, [%rd32];
	fma.rn.f32 	%f66, %f37, %f38, %f36;
	add.s32 	%r42, %r42, 8;
	shl.b32 	%r29, %r18, 3;
	add.s32 	%r41, %r41, %r29;
	add.s64 	%rd69, %rd69, 32;
	setp.ne.s32 	%p3, %r42, 0;
	@%p3 bra 	$L__BB0_3;
$L__BB0_4:
	setp.eq.s32 	%p4, %r4, 0;
	@%p4 bra 	$L__BB0_12;
	and.b32  	%r12, %r18, 3;
	setp.lt.u32 	%p5, %r4, 4;
	@%p5 bra 	$L__BB0_7;
	add.s32 	%r30, %r44, %r3;
	mul.wide.u32 	%rd33, %r30, 4;
	add.s64 	%rd34, %rd2, %rd33;
	ld.global.f32 	%f40, [%rd34];
	mad.lo.s32 	%r31, %r44, %r18, %r1;
	mul.wide.s32 	%rd35, %r31, 4;
	add.s64 	%rd36, %rd1, %rd35;
	ld.global.f32 	%f41, [%rd36];
	fma.rn.f32 	%f42, %f40, %f41, %f66;
	cvt.u64.u32 	%rd37, %r3;
	cvt.u64.u32 	%rd38, %r44;
	add.s64 	%rd39, %rd38, %rd37;
	shl.b64 	%rd40, %rd39, 2;
	add.s64 	%rd41, %rd2, %rd40;
	ld.global.f32 	%f43, [%rd41+4];
	mul.wide.s32 	%rd42, %r18, 4;
	add.s64 	%rd43, %rd36, %rd42;
	ld.global.f32 	%f44, [%rd43];
	fma.rn.f32 	%f45, %f43, %f44, %f42;
	ld.global.f32 	%f46, [%rd41+8];
	add.s64 	%rd44, %rd43, %rd42;
	ld.global.f32 	%f47, [%rd44];
	fma.rn.f32 	%f48, %f46, %f47, %f45;
	ld.global.f32 	%f49, [%rd41+12];
	add.s64 	%rd45, %rd44, %rd42;
	ld.global.f32 	%f50, [%rd45];
	fma.rn.f32 	%f66, %f49, %f50, %f48;
	add.s32 	%r44, %r44, 4;
$L__BB0_7:
	setp.eq.s32 	%p6, %r12, 0;
	@%p6 bra 	$L__BB0_12;
	setp.eq.s32 	%p7, %r12, 1;
	@%p7 bra 	$L__BB0_10;
	add.s32 	%r32, %r44, %r3;
	mul.wide.u32 	%rd46, %r32, 4;
	add.s64 	%rd47, %rd2, %rd46;
	ld.global.f32 	%f52, [%rd47];
	mad.lo.s32 	%r33, %r44, %r18, %r1;
	mul.wide.s32 	%rd48, %r33, 4;
	add.s64 	%rd49, %rd1, %rd48;
	ld.global.f32 	%f53, [%rd49];
	fma.rn.f32 	%f54, %f52, %f53, %f66;
	cvt.u64.u32 	%rd50, %r3;
	cvt.u64.u32 	%rd51, %r44;
	add.s64 	%rd52, %rd51, %rd50;
	shl.b64 	%rd53, %rd52, 2;
	add.s64 	%rd54, %rd2, %rd53;
	ld.global.f32 	%f55, [%rd54+4];
	mul.wide.s32 	%rd55, %r18, 4;
	add.s64 	%rd56, %rd49, %rd55;
	ld.global.f32 	%f56, [%rd56];
	fma.rn.f32 	%f66, %f55, %f56, %f54;
	add.s32 	%r44, %r44, 2;
$L__BB0_10:
	and.b32  	%r34, %r18, 1;
	setp.eq.b32 	%p8, %r34, 1;
	not.pred 	%p9, %p8;
	@%p9 bra 	$L__BB0_12;
	add.s32 	%r35, %r44, %r3;
	mul.wide.u32 	%rd57, %r35, 4;
	add.s64 	%rd58, %rd2, %rd57;
	ld.global.f32 	%f57, [%rd58];
	mad.lo.s32 	%r36, %r44, %r18, %r1;
	mul.wide.s32 	%rd59, %r36, 4;
	add.s64 	%rd60, %rd1, %rd59;
	ld.global.f32 	%f58, [%rd60];
	fma.rn.f32 	%f66, %f57, %f58, %f66;
$L__BB0_12:
	or.b32  	%r37, %r1, %r25;
	setp.ne.s32 	%p10, %r37, 0;
	@%p10 bra 	$L__BB0_14;
	cvt.f64.f32 	%fd1, %f66;
	add.u64 	%rd61, %SP, 0;
	add.u64 	%rd62, %SPL, 0;
	st.local.f64 	[%rd62], %fd1;
	mov.u64 	%rd63, $str;
	cvta.global.u64 	%rd64, %rd63;
	{ // callseq 0, 0
	.param .b64 param0;
	st.param.b64 	[param0], %rd64;
	.param .b64 param1;
	st.param.b64 	[param1], %rd61;
	.param .b32 retval0;
	call.uni (retval0), 
	vprintf, 
	(
	param0, 
	param1
	);
	ld.param.b32 	%r38, [retval0];
	} // callseq 0
$L__BB0_14:
	ld.param.u64 	%rd68, [_Z4mmulPKfS0_Pfi_param_2];
	add.s32 	%r40, %r3, %r1;
	cvta.to.global.u64 	%rd65, %rd68;
	mul.wide.s32 	%rd66, %r40, 4;
	add.s64 	%rd67, %rd65, %rd66;
	st.global.f32 	[%rd67], %f66;
$L__BB0_15:
	ret;

}


// ===== COMPILED SASS (sm_100) =====

	.target	sm_100

	.elftype	@"ET_EXEC"


//--------------------- .note.nv.tkinfo           --------------------------
	.section	.note.nv.tkinfo,"",@"SHT_NOTE"
	.sectionflags	@"SHF_NOTE_NV_TKINFO"
	.tkinfo
        /*0018*/ 	.word	0x00000002
        /*0030*/ 	.string	""
        /*0030*/ 	.string	"ptxas"
        /*0030*/ 	.string	"Cuda compilation tools, release 13.0, V13.0.88"
        /*0030*/ 	.string	"Build cuda_13.0.r13.0/compiler.36424714_0"
        /*0030*/ 	.string	"-arch sm_100 -m 64 "



//--------------------- .note.nv.cuinfo           --------------------------
	.section	.note.nv.cuinfo,"",@"SHT_NOTE"
	.sectionflags	@"SHF_NOTE_NV_CUINFO"
        /*0018*/ 	.short	0x0002
        /*001a*/ 	.short	0x0064
        /*001c*/ 	.short	0x0082
	.zero		2


//--------------------- .nv.info                  --------------------------
	.section	.nv.info,"",@"SHT_CUDA_INFO"
	.align	4


	//----- nvinfo : EIATTR_REGCOUNT
	.align		4
        /*0000*/ 	.byte	0x04, 0x2f
        /*0002*/ 	.short	(.L_2 - .L_1)
	.align		4
.L_1:
        /*0004*/ 	.word	index@(_Z4mmulPKfS0_Pfi)
        /*0008*/ 	.word	0x0000001e


	//----- nvinfo : EIATTR_FRAME_SIZE
	.align		4
.L_2:
        /*000c*/ 	.byte	0x04, 0x11
        /*000e*/ 	.short	(.L_4 - .L_3)
	.align		4
.L_3:
        /*0010*/ 	.word	index@(_Z4mmulPKfS0_Pfi)
        /*0014*/ 	.word	0x00000008


	//----- nvinfo : EIATTR_MIN_STACK_SIZE
	.align		4
.L_4:
        /*0018*/ 	.byte	0x04, 0x12
        /*001a*/ 	.short	(.L_6 - .L_5)
	.align		4
.L_5:
        /*001c*/ 	.word	index@(_Z4mmulPKfS0_Pfi)
        /*0020*/ 	.word	0x00000008
.L_6:


//--------------------- .nv.compat                --------------------------
	.section	.nv.compat,"",@"SHT_CUDA_COMPAT_INFO"
	.align	4
        /*0000*/ 	.byte	0x02, 0x09, 0x00, 0x00, 0x02, 0x02, 0x01, 0x00, 0x02, 0x05, 0x05, 0x00, 0x03, 0x07, 0x01, 0x01
        /*0010*/ 	.byte	0x02, 0x03, 0x00, 0x00, 0x02, 0x06, 0x01, 0x00, 0x04, 0x0b, 0x08, 0x00, 0x09, 0x00, 0x00, 0x00
        /*0020*/ 	.byte	0x00, 0x00, 0x00, 0x00


//--------------------- .nv.info._Z4mmulPKfS0_Pfi --------------------------
	.section	.nv.info._Z4mmulPKfS0_Pfi,"",@"SHT_CUDA_INFO"
	.sectionflags	@""
	.align	4


	//----- nvinfo : EIATTR_CUDA_API_VERSION
	.align		4
        /*0000*/ 	.byte	0x04, 0x37
        /*0002*/ 	.short	(.L_8 - .L_7)
.L_7:
        /*0004*/ 	.word	0x00000082


	//----- nvinfo : EIATTR_KPARAM_INFO
	.align		4
.L_8:
        /*0008*/ 	.byte	0x04, 0x17
        /*000a*/ 	.short	(.L_10 - .L_9)
.L_9:
        /*000c*/ 	.word	0x00000000
        /*0010*/ 	.short	0x0003
        /*0012*/ 	.short	0x0018
        /*0014*/ 	.byte	0x00, 0xf0, 0x11, 0x00


	//----- nvinfo : EIATTR_KPARAM_INFO
	.align		4
.L_10:
        /*0018*/ 	.byte	0x04, 0x17
        /*001a*/ 	.short	(.L_12 - .L_11)
.L_11:
        /*001c*/ 	.word	0x00000000
        /*0020*/ 	.short	0x0002
        /*0022*/ 	.short	0x0010
        /*0024*/ 	.byte	0x00, 0xf5, 0x21, 0x00


	//----- nvinfo : EIATTR_KPARAM_INFO
	.align		4
.L_12:
        /*0028*/ 	.byte	0x04, 0x17
        /*002a*/ 	.short	(.L_14 - .L_13)
.L_13:
        /*002c*/ 	.word	0x00000000
        /*0030*/ 	.short	0x0001
        /*0032*/ 	.short	0x0008
        /*0034*/ 	.byte	0x00, 0xf5, 0x21, 0x00


	//----- nvinfo : EIATTR_KPARAM_INFO
	.align		4
.L_14:
        /*0038*/ 	.byte	0x04, 0x17
        /*003a*/ 	.short	(.L_16 - .L_15)
.L_15:
        /*003c*/ 	.word	0x00000000
        /*0040*/ 	.short	0x0000
        /*0042*/ 	.short	0x0000
        /*0044*/ 	.byte	0x00, 0xf5, 0x21, 0x00


	//----- nvinfo : EIATTR_SPARSE_MMA_MASK
	.align		4
.L_16:
        /*0048*/ 	.byte	0x03, 0x50
        /*004a*/ 	.short	0x0000


	//----- nvinfo : EIATTR_MAXREG_COUNT
	.align		4
        /*004c*/ 	.byte	0x03, 0x1b
        /*004e*/ 	.short	0x00ff


	//----- nvinfo : EIATTR_EXTERNS
	.align		4
        /*0050*/ 	.byte	0x04, 0x0f
        /*0052*/ 	.short	(.L_18 - .L_17)


	//   ....[0]....
	.align		4
.L_17:
        /*0054*/ 	.word	index@(vprintf)


	//----- nvinfo : EIATTR_MERCURY_ISA_VERSION
	.align		4
.L_18:
        /*0058*/ 	.byte	0x03, 0x5f
        /*005a*/ 	.short	0x0101


	//----- nvinfo : EIATTR_VRC_CTA_INIT_COUNT
	.align		4
        /*005c*/ 	.byte	0x02, 0x4a
	.zero		1
	.zero		1


	//----- nvinfo : EIATTR_SYSCALL_OFFSETS
	.align		4
        /*0060*/ 	.byte	0x04, 0x46
        /*0062*/ 	.short	(.L_20 - .L_19)


	//   ....[0]....
.L_19:
        /*0064*/ 	.word	0x00000bb0


	//----- nvinfo : EIATTR_EXIT_INSTR_OFFSETS
	.align		4
.L_20:
        /*0068*/ 	.byte	0x04, 0x1c
        /*006a*/ 	.short	(.L_22 - .L_21)


	//   ....[0]....
.L_21:
        /*006c*/ 	.word	0x00000120


	//   ....[1]....
        /*0070*/ 	.word	0x00000c10


	//----- nvinfo : EIATTR_CRS_STACK_SIZE
	.align		4
.L_22:
        /*0074*/ 	.byte	0x04, 0x1e
        /*0076*/ 	.short	(.L_24 - .L_23)
.L_23:
        /*0078*/ 	.word	0x00000000


	//----- nvinfo : EIATTR_CBANK_PARAM_SIZE
	.align		4
.L_24:
        /*007c*/ 	.byte	0x03, 0x19
        /*007e*/ 	.short	0x001c


	//----- nvinfo : EIATTR_PARAM_CBANK
	.align		4
        /*0080*/ 	.byte	0x04, 0x0a
        /*0082*/ 	.short	(.L_26 - .L_25)
	.align		4
.L_25:
        /*0084*/ 	.word	index@(.nv.constant0._Z4mmulPKfS0_Pfi)
        /*0088*/ 	.short	0x0380
        /*008a*/ 	.short	0x001c


	//----- nvinfo : EIATTR_SW_WAR
	.align		4
.L_26:
        /*008c*/ 	.byte	0x04, 0x36
        /*008e*/ 	.short	(.L_28 - .L_27)
.L_27:
        /*0090*/ 	.word	0x00000008
.L_28:


//--------------------- .nv.callgraph             --------------------------
	.section	.nv.callgraph,"",@"SHT_CUDA_CALLGRAPH"
	.align	4
	.sectionentsize	8
	.align		4
        /*0000*/ 	.word	0x00000000
	.align		4
        /*0004*/ 	.word	0xffffffff
	.align		4
        /*0008*/ 	.word	index@(_Z4mmulPKfS0_Pfi)
	.align		4
        /*000c*/ 	.word	index@(vprintf)
	.align		4
        /*0010*/ 	.word	0x00000000
	.align		4
        /*0014*/ 	.word	0xfffffffe
	.align		4
        /*0018*/ 	.word	0x00000000
	.align		4
        /*001c*/ 	.word	0xfffffffd
	.align		4
        /*0020*/ 	.word	0x00000000
	.align		4
        /*0024*/ 	.word	0xfffffffc


//--------------------- .nv.constant4             --------------------------
	.section	.nv.constant4,"a",@progbits
	.align	8
	.align		8
.nv.constant4:
        /*0000*/ 	.dword	vprintf
	.align		8
        /*0008*/ 	.dword	$str


//--------------------- .text._Z4mmulPKfS0_Pfi    --------------------------
	.section	.text._Z4mmulPKfS0_Pfi,"ax",@progbits
	.align	128
        .global         _Z4mmulPKfS0_Pfi
        .type           _Z4mmulPKfS0_Pfi,@function
        .size           _Z4mmulPKfS0_Pfi,(.L_x_7 - _Z4mmulPKfS0_Pfi)
        .other          _Z4mmulPKfS0_Pfi,@"STO_CUDA_ENTRY STV_DEFAULT"
_Z4mmulPKfS0_Pfi:
.text._Z4mmulPKfS0_Pfi:
[----:B------:R-:W0:Y:S01]  /*0000*/  LDC R1, c[0x0][0x37c] ;  /* 0x0000df00ff017b82 */ /* 0x000e220000000800 */
[----:B------:R-:W1:Y:S01]  /*0010*/  S2R R16, SR_TID.X ;  /* 0x0000000000107919 */ /* 0x000e620000002100 */
[----:B------:R-:W2:Y:S01]  /*0020*/  LDCU UR39, c[0x0][0x2fc] ;  /* 0x00005f80ff2777ac */ /* 0x000ea20008000800 */
[----:B0-----:R-:W-:Y:S01]  /*0030*/  IADD3 R1, PT, PT, R1, -0x8, RZ ;  /* 0xfffffff801017810 */ /* 0x001fe20007ffe0ff */
[----:B------:R-:W1:Y:S01]  /*0040*/  S2R R3, SR_CTAID.X ;  /* 0x0000000000037919 */ /* 0x000e620000002500 */
[----:B------:R-:W1:Y:S01]  /*0050*/  LDCU UR4, c[0x0][0x360] ;  /* 0x00006c00ff0477ac */ /* 0x000e620008000800 */
[----:B------:R-:W0:Y:S01]  /*0060*/  S2R R0, SR_TID.Y ;  /* 0x0000000000007919 */ /* 0x000e220000002200 */
[----:B------:R-:W0:Y:S01]  /*0070*/  LDCU UR5, c[0x0][0x364] ;  /* 0x00006c80ff0577ac */ /* 0x000e220008000800 */
[----:B------:R-:W0:Y:S01]  /*0080*/  S2R R5, SR_CTAID.Y ;  /* 0x0000000000057919 */ /* 0x000e220000002600 */
[----:B------:R-:W3:Y:S01]  /*0090*/  LDCU UR14, c[0x0][0x398] ;  /* 0x00007300ff0e77ac */ /* 0x000ee20008000800 */
[----:B------:R-:W4:Y:S01]  /*00a0*/  LDCU UR38, c[0x0][0x2f8] ;  /* 0x00005f00ff2677ac */ /* 0x000f220008000800 */
[----:B-1----:R-:W-:Y:S01]  /*00b0*/  IMAD R16, R3, UR4, R16 ;  /* 0x0000000403107c24 */ /* 0x002fe2000f8e0210 */
[----:B------:R-:W-:Y:S01]  /*00c0*/  R2UR UR4, R1 ;  /* 0x00000000010472ca */ /* 0x000fe200000e0000 */
[----:B0-----:R-:W-:-:S05]  /*00d0*/  IMAD R3, R5, UR5, R0 ;  /* 0x0000000505037c24 */ /* 0x001fca000f8e0200 */
[----:B------:R-:W-:-:S07]  /*00e0*/  VIMNMX R0, PT, PT, R16, R3, !PT ;  /* 0x0000000310007248 */ /* 0x000fce0007fe0100 */
[----:B----4-:R-:W-:Y:S01]  /*00f0*/  UIADD3 UR38, UP0, UPT, UR4, UR38, URZ ;  /* 0x0000002604267290 */ /* 0x010fe2000ff1e0ff */
[----:B---3--:R-:W-:-:S03]  /*0100*/  ISETP.GE.AND P0, PT, R0, UR14, PT ;  /* 0x0000000e00007c0c */ /* 0x008fc6000bf06270 */
[----:B--2---:R-:W-:-:S10]  /*0110*/  UIADD3.X UR39, UPT, UPT, URZ, UR39, URZ, UP0, !UPT ;  /* 0x00000027ff277290 */ /* 0x004fd400087fe4ff */
[----:B------:R-:W-:Y:S05]  /*0120*/  @P0 EXIT ;  /* 0x000000000000094d */ /* 0x000fea0003800000 */
[----:B------:R-:W-:Y:S01]  /*0130*/  UISETP.GE.U32.AND UP0, UPT, UR14, 0x8, UPT ;  /* 0x000000080e00788c */ /* 0x000fe2000bf06070 */
[----:B------:R-:W-:Y:S02]  /*0140*/  HFMA2 R2, -RZ, RZ, 0, 0 ;  /* 0x00000000ff027431 */ /* 0x000fe400000001ff */
[----:B------:R-:W-:Y:S01]  /*0150*/  IMAD R17, R3, UR14, RZ ;  /* 0x0000000e03117c24 */ /* 0x000fe2000f8e02ff */
[----:B------:R-:W0:Y:S01]  /*0160*/  LDCU.64 UR36, c[0x0][0x358] ;  /* 0x00006b00ff2477ac */ /* 0x000e220008000a00 */
[----:B------:R-:W-:-:S04]  /*0170*/  UMOV UR4, URZ ;  /* 0x000000ff00047c82 */ /* 0x000fc80008000000 */
[----:B------:R-:W-:Y:S05]  /*0180*/  BRA.U !UP0, `(.L_x_0) ;  /* 0x0000000508107547 */ /* 0x000fea000b800000 */
[----:B------:R-:W1:Y:S01]  /*0190*/  LDCU.128 UR16, c[0x0][0x380] ;  /* 0x00007000ff1077ac */ /* 0x000e620008000c00 */
[----:B------:R-:W-:Y:S02]  /*01a0*/  MOV R2, RZ ;  /* 0x000000ff00027202 */ /* 0x000fe40000000f00 */
[----:B------:R-:W-:Y:S01]  /*01b0*/  MOV R0, R16 ;  /* 0x0000001000007202 */ /* 0x000fe20000000f00 */
[----:B------:R-:W-:-:S04]  /*01c0*/  ULOP3.LUT UR4, UR14, 0x7ffffff8, URZ, 0xc0, !UPT ;  /* 0x7ffffff80e047892 */ /* 0x000fc8000f8ec0ff */
[----:B------:R-:W-:Y:S01]  /*01d0*/  UIADD3 UR4, UPT, UPT, -UR4, URZ, URZ ;  /* 0x000000ff04047290 */ /* 0x000fe2000fffe1ff */
[----:B-1----:R-:W-:Y:S01]  /*01e0*/  MOV R4, UR16 ;  /* 0x0000001000047c02 */ /* 0x002fe20008000f00 */
[----:B------:R-:W-:Y:S01]  /*01f0*/  IMAD.U32 R5, RZ, RZ, UR17 ;  /* 0x00000011ff057e24 */ /* 0x000fe2000f8e00ff */
[----:B------:R-:W-:Y:S02]  /*0200*/  UIMAD.WIDE UR6, UR14, 0xc, UR18 ;  /* 0x0000000c0e0678a5 */ /* 0x000fe4000f8e0212 */
[----:B------:R-:W-:Y:S01]  /*0210*/  UIMAD.WIDE UR8, UR14, 0x10, UR18 ;  /* 0x000000100e0878a5 */ /* 0x000fe2000f8e0212 */
[----:B------:R-:W-:Y:S01]  /*0220*/  IMAD.WIDE.U32 R4, R17, 0x4, R4 ;  /* 0x0000000411047825 */ /* 0x000fe200078e0004 */
[----:B------:R-:W-:Y:S02]  /*0230*/  UIMAD.WIDE UR10, UR14, 0x18, UR18 ;  /* 0x000000180e0a78a5 */ /* 0x000fe4000f8e0212 */
[----:B------:R-:W-:Y:S01]  /*0240*/  UIMAD.WIDE UR12, UR14, 0x1c, UR18 ;  /* 0x0000001c0e0c78a5 */ /* 0x000fe2000f8e0212 */
[----:B------:R-:W-:-:S04]  /*0250*/  IADD3 R8, P0, PT, R4, 0x10, RZ ;  /* 0x0000001004087810 */ /* 0x000fc80007f1e0ff */
[----:B------:R-:W-:-:S09]  /*0260*/  IADD3.X R9, PT, PT, RZ, R5, RZ, P0, !PT ;  /* 0x00000005ff097210 */ /* 0x000fd200007fe4ff */
.L_x_1:
[----:B------:R-:W-:Y:S01]  /*0270*/  UIMAD.WIDE UR16, UR14, 0x4, UR18 ;  /* 0x000000040e1078a5 */ /* 0x000fe2000f8e0212 */
[----:B------:R-:W-:-:S05]  /*0280*/  HFMA2 R13, -RZ, RZ, 0, 2.384185791015625e-07 ;  /* 0x00000004ff0d7431 */ /* 0x000fca00000001ff */
[----:B------:R-:W-:Y:S01]  /*0290*/  MOV R5, UR17 ;  /* 0x0000001100057c02 */ /* 0x000fe20008000f00 */
[----:B------:R-:W-:Y:S01]  /*02a0*/  IMAD.U32 R4, RZ, RZ, UR16 ;  /* 0x00000010ff047e24 */ /* 0x000fe2000f8e00ff */
[----:B------:R-:W-:-:S03]  /*02b0*/  UIMAD.WIDE UR16, UR14, 0x8, UR18 ;  /* 0x000000080e1078a5 */ /* 0x000fc6000f8e0212 */
[----:B------:R-:W-:-:S03]  /*02c0*/  IMAD.WIDE R4, R0, 0x4, R4 ;  /* 0x0000000400047825 */ /* 0x000fc600078e0204 */
[----:B------:R-:W-:Y:S01]  /*02d0*/  MOV R6, UR16 ;  /* 0x0000001000067c02 */ /* 0x000fe20008000f00 */
[----:B------:R-:W-:Y:S01]  /*02e0*/  IMAD.WIDE R12, R0, R13, UR18 ;  /* 0x00000012000c7e25 */ /* 0x000fe2000f8e020d */
[----:B0-----:R0:W2:Y:S03]  /*02f0*/  LDG.E R23, desc[UR36][R4.64] ;  /* 0x0000002404177981 */ /* 0x0010a6000c1e1900 */
[----:B------:R-:W-:Y:S01]  /*0300*/  IMAD.U32 R7, RZ, RZ, UR17 ;  /* 0x00000011ff077e24 */ /* 0x000fe2000f8e00ff */
[----:B------:R1:W3:Y:S01]  /*0310*/  LDG.E R15, desc[UR36][R12.64] ;  /* 0x000000240c0f7981 */ /* 0x0002e2000c1e1900 */
[----:B0-----:R-:W-:Y:S02]  /*0320*/  MOV R4, R8 ;  /* 0x0000000800047202 */ /* 0x001fe40000000f00 */
[----:B------:R-:W-:Y:S01]  /*0330*/  MOV R5, R9 ;  /* 0x0000000900057202 */ /* 0x000fe20000000f00 */
[----:B------:R-:W-:-:S02]  /*0340*/  HFMA2 R9, -RZ, RZ, 0, 2.384185791015625e-07 ;  /* 0x00000004ff097431 */ /* 0x000fc400000001ff */
[C---:B------:R-:W-:Y:S02]  /*0350*/  IMAD.WIDE R26, R0.reuse, 0x4, R6 ;  /* 0x00000004001a7825 */ /* 0x040fe400078e0206 */
[----:B------:R-:W3:Y:S02]  /*0360*/  LDG.E R19, desc[UR36][R4.64+-0x10] ;  /* 0xfffff02404137981 */ /* 0x000ee4000c1e1900 */
[----:B------:R-:W-:Y:S01]  /*0370*/  IMAD.U32 R25, RZ, RZ, UR14 ;  /* 0x0000000eff197e24 */ /* 0x000fe2000f8e00ff */
[----:B------:R-:W-:Y:S01]  /*0380*/  MOV R11, 0x4 ;  /* 0x00000004000b7802 */ /* 0x000fe20000000f00 */
[----:B------:R-:W2:Y:S01]  /*0390*/  LDG.E R18, desc[UR36][R4.64+-0xc] ;  /* 0xfffff42404127981 */ /* 0x000ea2000c1e1900 */
[----:B------:R-:W-:-:S03]  /*03a0*/  IMAD.WIDE R6, R0, R9, UR6 ;  /* 0x0000000600067e25 */ /* 0x000fc6000f8e0209 */
[----:B------:R0:W4:Y:S01]  /*03b0*/  LDG.E R21, desc[UR36][R26.64] ;  /* 0x000000241a157981 */ /* 0x000122000c1e1900 */
[----:B------:R-:W-:-:S04]  /*03c0*/  IMAD.WIDE R8, R25, 0x14, R12 ;  /* 0x0000001419087825 */ /* 0x000fc800078e020c */
[----:B-1----:R-:W-:Y:S01]  /*03d0*/  HFMA2 R13, -RZ, RZ, 0, 2.384185791015625e-07 ;  /* 0x00000004ff0d7431 */ /* 0x002fe200000001ff */
[----:B------:R-:W4:Y:S01]  /*03e0*/  LDG.E R14, desc[UR36][R4.64+-0x8] ;  /* 0xfffff824040e7981 */ /* 0x000f22000c1e1900 */
[----:B------:R-:W-:-:S03]  /*03f0*/  IMAD.WIDE R10, R0, R11, UR8 ;  /* 0x00000008000a7e25 */ /* 0x000fc6000f8e020b */
[----:B------:R1:W5:Y:S04]  /*0400*/  LDG.E R25, desc[UR36][R6.64] ;  /* 0x0000002406197981 */ /* 0x000368000c1e1900 */
[----:B------:R-:W5:Y:S01]  /*0410*/  LDG.E R20, desc[UR36][R4.64+-0x4] ;  /* 0xfffffc2404147981 */ /* 0x000f62000c1e1900 */
[----:B0-----:R-:W-:Y:S01]  /*0420*/  MOV R27, 0x4 ;  /* 0x00000004001b7802 */ /* 0x001fe20000000f00 */
[C---:B------:R-:W-:Y:S02]  /*0430*/  IMAD.WIDE R12, R0.reuse, R13, UR10 ;  /* 0x0000000a000c7e25 */ /* 0x040fe4000f8e020d */
[----:B------:R-:W5:Y:S04]  /*0440*/  LDG.E R11, desc[UR36][R10.64] ;  /* 0x000000240a0b7981 */ /* 0x000f68000c1e1900 */
[----:B------:R-:W5:Y:S01]  /*0450*/  LDG.E R22, desc[UR36][R4.64] ;  /* 0x0000002404167981 */ /* 0x000f62000c1e1900 */
[----:B-1----:R-:W-:-:S03]  /*0460*/  IMAD.WIDE R6, R0, R27, UR12 ;  /* 0x0000000c00067e25 */ /* 0x002fc6000f8e021b */
[----:B------:R-:W5:Y:S04]  /*0470*/  LDG.E R9, desc[UR36][R8.64] ;  /* 0x0000002408097981 */ /* 0x000f68000c1e1900 */
[----:B------:R-:W5:Y:S04]  /*0480*/  LDG.E R24, desc[UR36][R4.64+0x4] ;  /* 0x0000042404187981 */ /* 0x000f68000c1e1900 */
[----:B------:R-:W5:Y:S04]  /*0490*/  LDG.E R13, desc[UR36][R12.64] ;  /* 0x000000240c0d7981 */ /* 0x000f68000c1e1900 */
[----:B------:R-:W5:Y:S04]  /*04a0*/  LDG.E R26, desc[UR36][R4.64+0x8] ;  /* 0x00000824041a7981 */ /* 0x000f68000c1e1900 */
[----:B------:R0:W5:Y:S04]  /*04b0*/  LDG.E R6, desc[UR36][R6.64] ;  /* 0x0000002406067981 */ /* 0x000168000c1e1900 */
[----:B------:R-:W5:Y:S01]  /*04c0*/  LDG.E R27, desc[UR36][R4.64+0xc] ;  /* 0x00000c24041b7981 */ /* 0x000f62000c1e1900 */
[----:B------:R-:W-:-:S04]  /*04d0*/  UIADD3 UR4, UPT, UPT, UR4, 0x8, URZ ;  /* 0x0000000804047890 */ /* 0x000fc8000fffe0ff */
[----:B------:R-:W-:Y:S01]  /*04e0*/  UISETP.NE.AND UP0, UPT, UR4, URZ, UPT ;  /* 0x000000ff0400728c */ /* 0x000fe2000bf05270 */
[----:B0-----:R-:W-:Y:S01]  /*04f0*/  IMAD.U32 R7, RZ, RZ, UR14 ;  /* 0x0000000eff077e24 */ /* 0x001fe2000f8e00ff */
[----:B------:R-:W-:-:S04]  /*0500*/  IADD3 R8, P0, PT, R4, 0x20, RZ ;  /* 0x0000002004087810 */ /* 0x000fc80007f1e0ff */
[----:B------:R-:W-:Y:S01]  /*0510*/  LEA R0, R7, R0, 0x3 ;  /* 0x0000000007007211 */ /* 0x000fe200078e18ff */
[----:B---3--:R-:W-:-:S04]  /*0520*/  FFMA R15, R19, R15, R2 ;  /* 0x0000000f130f7223 */ /* 0x008fc80000000002 */
[----:B--2---:R-:W-:-:S04]  /*0530*/  FFMA R15, R18, R23, R15 ;  /* 0x00000017120f7223 */ /* 0x004fc8000000000f */
[----:B----4-:R-:W-:-:S04]  /*0540*/  FFMA R15, R14, R21, R15 ;  /* 0x000000150e0f7223 */ /* 0x010fc8000000000f */
[----:B-----5:R-:W-:-:S04]  /*0550*/  FFMA R15, R20, R25, R15 ;  /* 0x00000019140f7223 */ /* 0x020fc8000000000f */
[----:B------:R-:W-:-:S04]  /*0560*/  FFMA R11, R22, R11, R15 ;  /* 0x0000000b160b7223 */ /* 0x000fc8000000000f */
[----:B------:R-:W-:-:S04]  /*0570*/  FFMA R9, R24, R9, R11 ;  /* 0x0000000918097223 */ /* 0x000fc8000000000b */
[----:B------:R-:W-:Y:S01]  /*0580*/  FFMA R26, R26, R13, R9 ;  /* 0x0000000d1a1a7223 */ /* 0x000fe20000000009 */
[----:B------:R-:W-:-:S03]  /*0590*/  IADD3.X R9, PT, PT, RZ, R5, RZ, P0, !PT ;  /* 0x00000005ff097210 */ /* 0x000fc600007fe4ff */
[----:B------:R-:W-:Y:S01]  /*05a0*/  FFMA R2, R27, R6, R26 ;  /* 0x000000061b027223 */ /* 0x000fe2000000001a */
[----:B------:R-:W-:Y:S06]  /*05b0*/  BRA.U UP0, `(.L_x_1) ;  /* 0xfffffffd002c7547 */ /* 0x000fec000b83ffff */
[----:B------:R-:W-:-:S12]  /*05c0*/  ULOP3.LUT UR4, UR14, 0x7ffffff8, URZ, 0xc0, !UPT ;  /* 0x7ffffff80e047892 */ /* 0x000fd8000f8ec0ff */
.L_x_0:
[----:B------:R-:W-:-:S04]  /*05d0*/  ULOP3.LUT UR6, UR14, 0x7, URZ, 0xc0, !UPT ;  /* 0x000000070e067892 */ /* 0x000fc8000f8ec0ff */
[----:B------:R-:W-:-:S09]  /*05e0*/  UISETP.NE.AND UP0, UPT, UR6, URZ, UPT ;  /* 0x000000ff0600728c */ /* 0x000fd2000bf05270 */
[----:B------:R-:W-:Y:S05]  /*05f0*/  BRA.U !UP0, `(.L_x_2) ;  /* 0x0000000508387547 */ /* 0x000fea000b800000 */
[----:B------:R-:W-:Y:S02]  /*0600*/  UISETP.GE.U32.AND UP0, UPT, UR6, 0x4, UPT ;  /* 0x000000040600788c */ /* 0x000fe4000bf06070 */
[----:B------:R-:W-:-:S04]  /*0610*/  ULOP3.LUT UR5, UR14, 0x3, URZ, 0xc0, !UPT ;  /* 0x000000030e057892 */ /* 0x000fc8000f8ec0ff */
[----:B------:R-:W-:-:S03]  /*0620*/  UISETP.NE.AND UP1, UPT, UR5, URZ, UPT ;  /* 0x000000ff0500728c */ /* 0x000fc6000bf25270 */
[----:B------:R-:W-:Y:S08]  /*0630*/  BRA.U !UP0, `(.L_x_3) ;  /* 0x00000001087c7547 */ /* 0x000ff0000b800000 */
[----:B------:R-:W1:Y:S01]  /*0640*/  LDC.64 R6, c[0x0][0x388] ;  /* 0x0000e200ff067b82 */ /* 0x000e620000000a00 */
[----:B------:R-:W2:Y:S01]  /*0650*/  LDCU.64 UR6, c[0x0][0x380] ;  /* 0x00007000ff0677ac */ /* 0x000ea20008000a00 */
[----:B------:R-:W-:Y:S01]  /*0660*/  MOV R11, UR4 ;  /* 0x00000004000b7c02 */ /* 0x000fe20008000f00 */
[C---:B------:R-:W-:Y:S01]  /*0670*/  VIADD R5, R17.reuse, UR4 ;  /* 0x0000000411057c36 */ /* 0x040fe20008000000 */
[----:B------:R-:W-:Y:S02]  /*0680*/  IADD3 R0, P0, PT, R17, UR4, RZ ;  /* 0x0000000411007c10 */ /* 0x000fe4000ff1e0ff */
[----:B------:R-:W-:Y:S01]  /*0690*/  MOV R13, UR14 ;  /* 0x0000000e000d7c02 */ /* 0x000fe20008000f00 */
[----:B------:R-:W-:Y:S01]  /*06a0*/  IMAD R11, R11, UR14, R16 ;  /* 0x0000000e0b0b7c24 */ /* 0x000fe2000f8e0210 */
[----:B------:R-:W3:Y:S01]  /*06b0*/  LDC.64 R8, c[0x0][0x380] ;  /* 0x0000e000ff087b82 */ /* 0x000ee20000000a00 */
[----:B------:R-:W-:Y:S02]  /*06c0*/  IMAD.U32 R15, RZ, RZ, UR14 ;  /* 0x0000000eff0f7e24 */ /* 0x000fe4000f8e00ff */
[----:B-1----:R-:W-:Y:S01]  /*06d0*/  IMAD.WIDE R6, R11, 0x4, R6 ;  /* 0x000000040b067825 */ /* 0x002fe200078e0206 */
[----:B------:R-:W-:-:S05]  /*06e0*/  MOV R11, UR14 ;  /* 0x0000000e000b7c02 */ /* 0x000fca0008000f00 */
[----:B------:R-:W-:Y:S02]  /*06f0*/  IMAD.WIDE R10, R11, 0x4, R6 ;  /* 0x000000040b0a7825 */ /* 0x000fe400078e0206 */
[----:B0-----:R-:W4:Y:S02]  /*0700*/  LDG.E R6, desc[UR36][R6.64] ;  /* 0x0000002406067981 */ /* 0x001f24000c1e1900 */
[----:B---3--:R-:W-:Y:S01]  /*0710*/  IMAD.WIDE.U32 R8, R5, 0x4, R8 ;  /* 0x0000000405087825 */ /* 0x008fe200078e0008 */
[----:B------:R-:W-:Y:S01]  /*0720*/  IADD3.X R5, PT, PT, RZ, RZ, RZ, P0, !PT ;  /* 0x000000ffff057210 */ /* 0x000fe200007fe4ff */
[----:B------:R-:W3:Y:S01]  /*0730*/  LDG.E R18, desc[UR36][R10.64] ;  /* 0x000000240a127981 */ /* 0x000ee2000c1e1900 */
[C---:B--2---:R-:W-:Y:S01]  /*0740*/  LEA R4, P0, R0.reuse, UR6, 0x2 ;  /* 0x0000000600047c11 */ /* 0x044fe2000f8010ff */
[----:B------:R-:W-:Y:S02]  /*0750*/  IMAD.WIDE R12, R13, 0x4, R10 ;  /* 0x000000040d0c7825 */ /* 0x000fe400078e020a */
[----:B------:R-:W4:Y:S01]  /*0760*/  LDG.E R9, desc[UR36][R8.64] ;  /* 0x0000002408097981 */ /* 0x000f22000c1e1900 */
[----:B------:R-:W-:Y:S01]  /*0770*/  LEA.HI.X R5, R0, UR7, R5, 0x2, P0 ;  /* 0x0000000700057c11 */ /* 0x000fe200080f1405 */
[----:B------:R-:W-:-:S02]  /*0780*/  IMAD.WIDE R14, R15, 0x4, R12 ;  /* 0x000000040f0e7825 */ /* 0x000fc400078e020c */
[----:B------:R-:W2:Y:S04]  /*0790*/  LDG.E R20, desc[UR36][R12.64] ;  /* 0x000000240c147981 */ /* 0x000ea8000c1e1900 */
[----:B------:R-:W3:Y:S04]  /*07a0*/  LDG.E R0, desc[UR36][R4.64+0x4] ;  /* 0x0000042404007981 */ /* 0x000ee8000c1e1900 */
[----:B------:R-:W2:Y:S04]  /*07b0*/  LDG.E R19, desc[UR36][R4.64+0x8] ;  /* 0x0000082404137981 */ /* 0x000ea8000c1e1900 */
[----:B------:R-:W5:Y:S04]  /*07c0*/  LDG.E R21, desc[UR36][R4.64+0xc] ;  /* 0x00000c2404157981 */ /* 0x000f68000c1e1900 */
[----:B------:R-:W5:Y:S01]  /*07d0*/  LDG.E R14, desc[UR36][R14.64] ;  /* 0x000000240e0e7981 */ /* 0x000f62000c1e1900 */
[----:B------:R-:W-:Y:S01]  /*07e0*/  UIADD3 UR4, UPT, UPT, UR4, 0x4, URZ ;  /* 0x0000000404047890 */ /* 0x000fe2000fffe0ff */
[----:B----4-:R-:W-:-:S04]  /*07f0*/  FFMA R9, R9, R6, R2 ;  /* 0x0000000609097223 */ /* 0x010fc80000000002 */
[----:B---3--:R-:W-:-:S04]  /*0800*/  FFMA R0, R0, R18, R9 ;  /* 0x0000001200007223 */ /* 0x008fc80000000009 */
[----:B--2---:R-:W-:-:S04]  /*0810*/  FFMA R0, R19, R20, R0 ;  /* 0x0000001413007223 */ /* 0x004fc80000000000 */
[----:B-----5:R-:W-:-:S07]  /*0820*/  FFMA R2, R21, R14, R0 ;  /* 0x0000000e15027223 */ /* 0x020fce0000000000 */
.L_x_3:
[----:B------:R-:W-:Y:S05]  /*0830*/  BRA.U !UP1, `(.L_x_2) ;  /* 0x0000000109a87547 */ /* 0x000fea000b800000 */
[----:B------:R-:W-:Y:S01]  /*0840*/  UISETP.NE.AND UP0, UPT, UR5, 0x1, UPT ;  /* 0x000000010500788c */ /* 0x000fe2000bf05270 */
[----:B------:R-:W-:Y:S01]  /*0850*/  IMAD.U32 R9, RZ, RZ, UR4 ;  /* 0x00000004ff097e24 */ /* 0x000fe2000f8e00ff */
[----:B------:R-:W-:Y:S02]  /*0860*/  ULOP3.LUT UR5, UR14, 0x1, URZ, 0xc0, !UPT ;  /* 0x000000010e057892 */ /* 0x000fe4000f8ec0ff */
[----:B------:R-:W-:Y:S02]  /*0870*/  IMAD.U32 R15, RZ, RZ, UR14 ;  /* 0x0000000eff0f7e24 */ /* 0x000fe4000f8e00ff */
[----:B------:R-:W-:Y:S01]  /*0880*/  UISETP.NE.U32.AND UP1, UPT, UR5, 0x1, UPT ;  /* 0x000000010500788c */ /* 0x000fe2000bf25070 */
[----:B------:R-:W-:-:S04]  /*0890*/  PLOP3.LUT P1, PT, PT, PT, UP0, 0x80, 0x8 ;  /* 0x000000000008781c */ /* 0x000fc80003f2f008 */
[----:B------:R-:W1:Y:S01]  /*08a0*/  @UP0 LDCU.128 UR8, c[0x0][0x380] ;  /* 0x00007000ff0807ac */ /* 0x000e620008000c00 */
[----:B------:R-:W-:Y:S01]  /*08b0*/  PLOP3.LUT P0, PT, PT, PT, UP1, 0x80, 0x8 ;  /* 0x000000000008781c */ /* 0x000fe20003f0f018 */
[----:B------:R-:W2:Y:S04]  /*08c0*/  @UP0 LDCU.64 UR6, c[0x0][0x380] ;  /* 0x00007000ff0607ac */ /* 0x000ea80008000a00 */
[----:B------:R-:W3:Y:S03]  /*08d0*/  @!UP1 LDCU.128 UR16, c[0x0][0x380] ;  /* 0x00007000ff1097ac */ /* 0x000ee60008000c00 */
[C---:B------:R-:W-:Y:S02]  /*08e0*/  @P1 IADD3 R5, PT, PT, R17.reuse, UR4, RZ ;  /* 0x0000000411051c10 */ /* 0x040fe4000fffe0ff */
[----:B------:R-:W-:Y:S01]  /*08f0*/  @P1 IADD3 R0, P2, PT, R17, UR4, RZ ;  /* 0x0000000411001c10 */ /* 0x000fe2000ff5e0ff */
[----:B------:R-:W-:Y:S01]  /*0900*/  @UP0 UIADD3 UR4, UPT, UPT, UR4, 0x2, URZ ;  /* 0x0000000204040890 */ /* 0x000fe2000fffe0ff */
[----:B-1----:R-:W-:-:S02]  /*0910*/  MOV R12, UR8 ;  /* 0x00000008000c7c02 */ /* 0x002fc40008000f00 */
[----:B------:R-:W-:Y:S02]  /*0920*/  MOV R13, UR9 ;  /* 0x00000009000d7c02 */ /* 0x000fe40008000f00 */
[----:B------:R-:W-:Y:S02]  /*0930*/  MOV R6, UR10 ;  /* 0x0000000a00067c02 */ /* 0x000fe40008000f00 */
[----:B------:R-:W-:Y:S01]  /*0940*/  MOV R7, UR11 ;  /* 0x0000000b00077c02 */ /* 0x000fe20008000f00 */
[----:B------:R-:W-:-:S04]  /*0950*/  @P1 IMAD.WIDE.U32 R12, R5, 0x4, R12 ;  /* 0x00000004050c1825 */ /* 0x000fc800078e000c */
[----:B------:R-:W-:Y:S01]  /*0960*/  @P1 IMAD R5, R9, UR14, R16 ;  /* 0x0000000e09051c24 */ /* 0x000fe2000f8e0210 */
[----:B------:R-:W-:Y:S01]  /*0970*/  @P1 IADD3.X R9, PT, PT, RZ, RZ, RZ, P2, !PT ;  /* 0x000000ffff091210 */ /* 0x000fe200017fe4ff */
[----:B------:R-:W-:Y:S01]  /*0980*/  @!P0 VIADD R19, R17, UR4 ;  /* 0x0000000411138c36 */ /* 0x000fe20008000000 */
[C---:B--2---:R-:W-:Y:S01]  /*0990*/  @P1 LEA R4, P2, R0.reuse, UR6, 0x2 ;  /* 0x0000000600041c11 */ /* 0x044fe2000f8410ff */
[----:B------:R-:W-:Y:S01]  /*09a0*/  @P1 IMAD.WIDE R6, R5, 0x4, R6 ;  /* 0x0000000405061825 */ /* 0x000fe200078e0206 */
[----:B------:R-:W-:Y:S01]  /*09b0*/  MOV R21, UR4 ;  /* 0x0000000400157c02 */ /* 0x000fe20008000f00 */
[----:B0-----:R-:W2:Y:S01]  /*09c0*/  @P1 LDG.E R13, desc[UR36][R12.64] ;  /* 0x000000240c0d1981 */ /* 0x001ea2000c1e1900 */
[----:B------:R-:W-:Y:S02]  /*09d0*/  @P1 LEA.HI.X R5, R0, UR7, R9, 0x2, P2 ;  /* 0x0000000700051c11 */ /* 0x000fe400090f1409 */
[----:B---3--:R-:W-:Y:S01]  /*09e0*/  MOV R10, UR16 ;  /* 0x00000010000a7c02 */ /* 0x008fe20008000f00 */
[----:B------:R-:W-:Y:S01]  /*09f0*/  @P1 IMAD.WIDE R14, R15, 0x4, R6 ;  /* 0x000000040f0e1825 */ /* 0x000fe200078e0206 */
[----:B------:R-:W-:Y:S01]  /*0a00*/  MOV R11, UR17 ;  /* 0x00000011000b7c02 */ /* 0x000fe20008000f00 */
[----:B------:R-:W2:Y:S01]  /*0a10*/  @P1 LDG.E R6, desc[UR36][R6.64] ;  /* 0x0000002406061981 */ /* 0x000ea2000c1e1900 */
[----:B------:R-:W-:Y:S01]  /*0a20*/  MOV R8, UR18 ;  /* 0x0000001200087c02 */ /* 0x000fe20008000f00 */
[----:B------:R-:W-:Y:S01]  /*0a30*/  @!P0 IMAD R21, R21, UR14, R16 ;  /* 0x0000000e15158c24 */ /* 0x000fe2000f8e0210 */
[----:B------:R-:W-:Y:S01]  /*0a40*/  MOV R9, UR19 ;  /* 0x0000001300097c02 */ /* 0x000fe20008000f00 */
[----:B------:R-:W-:Y:S01]  /*0a50*/  @!P0 IMAD.WIDE.U32 R10, R19, 0x4, R10 ;  /* 0x00000004130a8825 */ /* 0x000fe200078e000a */
[----:B------:R-:W3:Y:S03]  /*0a60*/  @P1 LDG.E R14, desc[UR36][R14.64] ;  /* 0x000000240e0e1981 */ /* 0x000ee6000c1e1900 */
[----:B------:R-:W-:Y:S01]  /*0a70*/  @!P0 IMAD.WIDE R8, R21, 0x4, R8 ;  /* 0x0000000415088825 */ /* 0x000fe200078e0208 */
[----:B------:R-:W3:Y:S04]  /*0a80*/  @P1 LDG.E R4, desc[UR36][R4.64+0x4] ;  /* 0x0000042404041981 */ /* 0x000ee8000c1e1900 */
[----:B------:R-:W4:Y:S04]  /*0a90*/  @!P0 LDG.E R11, desc[UR36][R10.64] ;  /* 0x000000240a0b8981 */ /* 0x000f28000c1e1900 */
[----:B------:R-:W4:Y:S01]  /*0aa0*/  @!P0 LDG.E R8, desc[UR36][R8.64] ;  /* 0x0000002408088981 */ /* 0x000f22000c1e1900 */
[----:B--2---:R-:W-:-:S04]  /*0ab0*/  @P1 FFMA R13, R13, R6, R2 ;  /* 0x000000060d0d1223 */ /* 0x004fc80000000002 */
[----:B---3--:R-:W-:-:S04]  /*0ac0*/  @P1 FFMA R2, R4, R14, R13 ;  /* 0x0000000e04021223 */ /* 0x008fc8000000000d */
[----:B----4-:R-:W-:-:S07]  /*0ad0*/  @!P0 FFMA R2, R11, R8, R2 ;  /* 0x000000080b028223 */ /* 0x010fce0000000002 */
.L_x_2:
[----:B------:R-:W-:Y:S01]  /*0ae0*/  LOP3.LUT P0, RZ, R16, R3, RZ, 0xfc, !PT ;  /* 0x0000000310ff7212 */ /* 0x000fe2000780fcff */
[----:B------:R-:W-:-:S12]  /*0af0*/  BSSY.RECONVERGENT B6, `(.L_x_4) ;  /* 0x000000d000067945 */ /* 0x000fd80003800200 */
[----:B------:R-:W-:Y:S05]  /*0b00*/  @P0 BRA `(.L_x_5) ;  /* 0x00000000002c0947 */ /* 0x000fea0003800000 */
[----:B------:R-:W1:Y:S01]  /*0b10*/  F2F.F64.F32 R8, R2 ;  /* 0x0000000200087310 */ /* 0x000e620000201800 */
[----:B------:R-:W-:Y:S01]  /*0b20*/  MOV R0, 0x0 ;  /* 0x0000000000007802 */ /* 0x000fe20000000f00 */
[----:B------:R-:W2:Y:S01]  /*0b30*/  LDCU.64 UR4, c[0x4][0x8] ;  /* 0x01000100ff0477ac */ /* 0x000ea20008000a00 */
[----:B------:R-:W-:Y:S02]  /*0b40*/  MOV R6, UR38 ;  /* 0x0000002600067c02 */ /* 0x000fe40008000f00 */
[----:B------:R3:W4:Y:S01]  /*0b50*/  LDC.64 R10, c[0x4][R0] ;  /* 0x01000000000a7b82 */ /* 0x0007220000000a00 */
[----:B------:R-:W-:Y:S01]  /*0b60*/  MOV R7, UR39 ;  /* 0x0000002700077c02 */ /* 0x000fe20008000f00 */
[----:B-1----:R3:W-:Y:S01]  /*0b70*/  STL.64 [R1], R8 ;  /* 0x0000000801007387 */ /* 0x0027e20000100a00 */
[----:B--2---:R-:W-:Y:S01]  /*0b80*/  MOV R4, UR4 ;  /* 0x0000000400047c02 */ /* 0x004fe20008000f00 */
[----:B------:R-:W-:-:S07]  /*0b90*/  IMAD.U32 R5, RZ, RZ, UR5 ;  /* 0x00000005ff057e24 */ /* 0x000fce000f8e00ff */
[----:B------:R-:W-:-:S07]  /*0ba0*/  LEPC R20, `(.L_x_5) ;  /* 0x000000001014794e */ /* 0x000fce0000000000 */
[----:B0--34-:R-:W-:Y:S05]  /*0bb0*/  CALL.ABS.NOINC R10 ;  /* 0x000000000a007343 */ /* 0x019fea0003c00000 */
.L_x_5:
[----:B0-----:R-:W-:Y:S05]  /*0bc0*/  BSYNC.RECONVERGENT B6 ;  /* 0x0000000000067941 */ /* 0x001fea0003800200 */
.L_x_4:
[----:B------:R-:W0:Y:S01]  /*0bd0*/  LDC.64 R4, c[0x0][0x390] ;  /* 0x0000e400ff047b82 */ /* 0x000e220000000a00 */
[----:B------:R-:W-:-:S05]  /*0be0*/  IADD3 R17, PT, PT, R16, R17, RZ ;  /* 0x0000001110117210 */ /* 0x000fca0007ffe0ff */
[----:B0-----:R-:W-:-:S05]  /*0bf0*/  IMAD.WIDE R4, R17, 0x4, R4 ;  /* 0x0000000411047825 */ /* 0x001fca00078e0204 */
[----:B------:R-:W-:Y:S01]  /*0c00*/  STG.E desc[UR36][R4.64], R2 ;  /* 0x0000000204007986 */ /* 0x000fe2000c101924 */
[----:B------:R-:W-:Y:S05]  /*0c10*/  EXIT ;  /* 0x000000000000794d */ /* 0x000fea0003800000 */
.L_x_6:
[----:B------:R-:W-:-:S00]  /*0c20*/  BRA `(.L_x_6) ;  /* 0xfffffffc00fc7947 */ /* 0x000fc0000383ffff */
[----:B------:R-:W-:-:S00]  /*0c30*/  NOP ;  /* 0x0000000000007918 */ /* 0x000fc00000000000 */
        /* <DEDUP_REMOVED lines=12> */
.L_x_7:


//--------------------- .nv.global.init           --------------------------
	.section	.nv.global.init,"aw",@progbits
.nv.global.init:
	.type		$str,@object
	.size		$str,(.L_0 - $str)
$str:
        /*0000*/ 	.byte	0x74, 0x65, 0x6d, 0x70, 0x20, 0x25, 0x66, 0x0a, 0x00
.L_0:


//--------------------- .nv.shared.reserved.0     --------------------------
	.section	.nv.shared.reserved.0,"aw",@nobits
	.weak		__nv_reservedSMEM_offset_0_alias
	.size		__nv_reservedSMEM_offset_0_alias, 0, 64
	.other		__nv_reservedSMEM_offset_0_alias,@"STO_CUDA_RESERVED_SHARED STV_DEFAULT"
__nv_reservedSMEM_offset_0_alias:
	.zero		0
	.zero		64


//--------------------- .nv.constant0._Z4mmulPKfS0_Pfi --------------------------
	.section	.nv.constant0._Z4mmulPKfS0_Pfi,"a",@progbits
	.sectionflags	@""
	.align	4
.nv.constant0._Z4mmulPKfS0_Pfi:
	.zero		924


//--------------------- SYMBOLS --------------------------

	.type		.nv.reservedSmem.offset0,@object
	.size		.nv.reservedSmem.offset0,0x4
	.type		vprintf,@function
